	.headerflags	@"EF_CUDA_TEXMODE_UNIFIED EF_CUDA_64BIT_ADDRESS EF_CUDA_ACCELERATORS EF_CUDA_SM90 EF_CUDA_VIRTUAL_SM(EF_CUDA_SM90)"
	.elftype	@"ET_EXEC"


//--------------------- .nv.info                  --------------------------
	.section	.nv.info,"",@"SHT_CUDA_INFO"
	.align	4


	//----- nvinfo : EIATTR_REGCOUNT
	.align		4
        /*0000*/ 	.byte	0x04, 0x2f
        /*0002*/ 	.short	(.L_1 - .L_0)
	.align		4
.L_0:
        /*0004*/ 	.word	index@(triton_poi_fused_max_pool2d_with_indices_18)
        /*0008*/ 	.word	0x00000012


	//----- nvinfo : EIATTR_MIN_STACK_SIZE
	.align		4
.L_1:
        /*000c*/ 	.byte	0x04, 0x12
        /*000e*/ 	.short	(.L_3 - .L_2)
	.align		4
.L_2:
        /*0010*/ 	.word	index@(triton_poi_fused_max_pool2d_with_indices_18)
        /*0014*/ 	.word	0x00000000


	//----- nvinfo : EIATTR_FRAME_SIZE
	.align		4
.L_3:
        /*0018*/ 	.byte	0x04, 0x11
        /*001a*/ 	.short	(.L_5 - .L_4)
	.align		4
.L_4:
        /*001c*/ 	.word	index@(triton_poi_fused_max_pool2d_with_indices_18)
        /*0020*/ 	.word	0x00000000


	//----- nvinfo : EIATTR_MIN_STACK_SIZE
	.align		4
.L_5:
        /*0024*/ 	.byte	0x04, 0x12
        /*0026*/ 	.short	(.L_7 - .L_6)
	.align		4
.L_6:
        /*0028*/ 	.word	index@(triton_poi_fused_max_pool2d_with_indices_18)
        /*002c*/ 	.word	0x00000000
.L_7:


//--------------------- .nv.info.triton_poi_fused_max_pool2d_with_indices_18 --------------------------
	.section	.nv.info.triton_poi_fused_max_pool2d_with_indices_18,"",@"SHT_CUDA_INFO"
	.sectionflags	@""
	.align	4


	//----- nvinfo : EIATTR_CUDA_API_VERSION
	.align		4
        /*0000*/ 	.byte	0x04, 0x37
        /*0002*/ 	.short	(.L_9 - .L_8)
.L_8:
        /*0004*/ 	.word	0x0000007c


	//----- nvinfo : EIATTR_KPARAM_INFO
	.align		4
.L_9:
        /*0008*/ 	.byte	0x04, 0x17
        /*000a*/ 	.short	(.L_11 - .L_10)
.L_10:
        /*000c*/ 	.word	0x00000000
        /*0010*/ 	.short	0x0003
        /*0012*/ 	.short	0x0018
        /*0014*/ 	.byte	0x00, 0xf0, 0x11, 0x00


	//----- nvinfo : EIATTR_KPARAM_INFO
	.align		4
.L_11:
        /*0018*/ 	.byte	0x04, 0x17
        /*001a*/ 	.short	(.L_13 - .L_12)
.L_12:
        /*001c*/ 	.word	0x00000000
        /*0020*/ 	.short	0x0002
        /*0022*/ 	.short	0x0010
        /*0024*/ 	.byte	0x00, 0xf4, 0x21, 0x00


	//----- nvinfo : EIATTR_KPARAM_INFO
	.align		4
.L_13:
        /*0028*/ 	.byte	0x04, 0x17
        /*002a*/ 	.short	(.L_15 - .L_14)
.L_14:
        /*002c*/ 	.word	0x00000000
        /*0030*/ 	.short	0x0001
        /*0032*/ 	.short	0x0008
        /*0034*/ 	.byte	0x00, 0xf4, 0x21, 0x00


	//----- nvinfo : EIATTR_KPARAM_INFO
	.align		4
.L_15:
        /*0038*/ 	.byte	0x04, 0x17
        /*003a*/ 	.short	(.L_17 - .L_16)
.L_16:
        /*003c*/ 	.word	0x00000000
        /*0040*/ 	.short	0x0000
        /*0042*/ 	.short	0x0000
        /*0044*/ 	.byte	0x00, 0xf4, 0x21, 0x00


	//----- nvinfo : EIATTR_SPARSE_MMA_MASK
	.align		4
.L_17:
        /*0048*/ 	.byte	0x03, 0x50
        /*004a*/ 	.short	0x0000


	//----- nvinfo : EIATTR_MAXREG_COUNT
	.align		4
        /*004c*/ 	.byte	0x03, 0x1b
        /*004e*/ 	.short	0x00ff


	//----- nvinfo : EIATTR_EXIT_INSTR_OFFSETS
	.align		4
        /*0050*/ 	.byte	0x04, 0x1c
        /*0052*/ 	.short	(.L_19 - .L_18)


	//   ....[0]....
.L_18:
        /*0054*/ 	.word	0x00000330


	//----- nvinfo : EIATTR_REQNTID
	.align		4
.L_19:
        /*0058*/ 	.byte	0x04, 0x10
        /*005a*/ 	.short	(.L_21 - .L_20)
.L_20:
        /*005c*/ 	.word	0x00000080
        /*0060*/ 	.word	0x00000001
        /*0064*/ 	.word	0x00000001


	//----- nvinfo : EIATTR_CBANK_PARAM_SIZE
	.align		4
.L_21:
        /*0068*/ 	.byte	0x03, 0x19
        /*006a*/ 	.short	0x001c


	//----- nvinfo : EIATTR_PARAM_CBANK
	.align		4
        /*006c*/ 	.byte	0x04, 0x0a
        /*006e*/ 	.short	(.L_23 - .L_22)
	.align		4
.L_22:
        /*0070*/ 	.word	index@(.nv.constant0.triton_poi_fused_max_pool2d_with_indices_18)
        /*0074*/ 	.short	0x0210
        /*0076*/ 	.short	0x001c


	//----- nvinfo : EIATTR_SW_WAR
	.align		4
.L_23:
        /*0078*/ 	.byte	0x04, 0x36
        /*007a*/ 	.short	(.L_25 - .L_24)
.L_24:
        /*007c*/ 	.word	0x00000008
.L_25:


//--------------------- .nv.callgraph             --------------------------
	.section	.nv.callgraph,"",@"SHT_CUDA_CALLGRAPH"
	.align	4
	.sectionentsize	8
	.align		4
        /*0000*/ 	.word	0x00000000
	.align		4
        /*0004*/ 	.word	0xffffffff
	.align		4
        /*0008*/ 	.word	0x00000000
	.align		4
        /*000c*/ 	.word	0xfffffffe
	.align		4
        /*0010*/ 	.word	0x00000000
	.align		4
        /*0014*/ 	.word	0xfffffffd
	.align		4
        /*0018*/ 	.word	0x00000000
	.align		4
        /*001c*/ 	.word	0xfffffffc


//--------------------- .text.triton_poi_fused_max_pool2d_with_indices_18 --------------------------
	.section	.text.triton_poi_fused_max_pool2d_with_indices_18,"ax",@progbits
	.align	128
        .global         triton_poi_fused_max_pool2d_with_indices_18
        .type           triton_poi_fused_max_pool2d_with_indices_18,@function
        .size           triton_poi_fused_max_pool2d_with_indices_18,(.L_x_1 - triton_poi_fused_max_pool2d_with_indices_18)
        .other          triton_poi_fused_max_pool2d_with_indices_18,@"STO_CUDA_ENTRY STV_DEFAULT"
triton_poi_fused_max_pool2d_with_indices_18:
.text.triton_poi_fused_max_pool2d_with_indices_18:
[----:B------:R-:W-:Y:S01]  /*0000*/  LDC R1, c[0x0][0x28] ;  /* 0x00000a00ff017b82 */ /* 0x000fe20000000800 */
[----:B------:R-:W1:Y:S01]  /*0010*/  S2R R0, SR_TID.X ;  /* 0x0000000000007919 */ /* 0x000e620000002100 */
[----:B------:R-:W-:Y:S01]  /*0020*/  ULDC.64 UR4, c[0x0][0x208] ;  /* 0x0000820000047ab9 */ /* 0x000fe20000000a00 */
[----:B------:R-:W-:Y:S01]  /*0030*/  ULDC.64 UR6, c[0x0][0x220] ;  /* 0x0000880000067ab9 */ /* 0x000fe20000000a00 */
[----:B------:R-:W2:Y:S01]  /*0040*/  S2R R3, SR_CTAID.X ;  /* 0x0000000000037919 */ /* 0x000ea20000002500 */
[----:B-1----:R-:W-:Y:S02]  /*0050*/  LOP3.LUT R0, R0, 0x7f, RZ, 0xc0, !PT ;  /* 0x0000007f00007812 */ /* 0x002fe400078ec0ff */
[----:B--2---:R-:W-:-:S03]  /*0060*/  SHF.R.S32.HI R5, RZ, 0x18, R3 ;  /* 0x00000018ff057819 */ /* 0x004fc60000011403 */
[----:B------:R-:W-:Y:S01]  /*0070*/  IMAD R0, R3, 0x80, R0 ;  /* 0x0000008003007824 */ /* 0x000fe200078e0200 */
[----:B------:R-:W-:-:S04]  /*0080*/  SGXT R5, R5, 0x1 ;  /* 0x000000010505781a */ /* 0x000fc80000000200 */
[----:B------:R-:W-:Y:S02]  /*0090*/  SHF.R.S32.HI R3, RZ, 0x1f, R0 ;  /* 0x0000001fff037819 */ /* 0x000fe40000011400 */
[-C--:B------:R-:W-:Y:S02]  /*00a0*/  LEA.HI R6, R5, R0.reuse, RZ, 0xa ;  /* 0x0000000005067211 */ /* 0x080fe400078f50ff */
[----:B------:R-:W-:Y:S02]  /*00b0*/  LEA.HI R4, R3, R0, RZ, 0x7 ;  /* 0x0000000003047211 */ /* 0x000fe400078f38ff */
[----:B------:R-:W1:Y:S01]  /*00c0*/  LDC.64 R2, c[0x0][0x210] ;  /* 0x00008400ff027b82 */ /* 0x000e620000000a00 */
[----:B------:R-:W-:Y:S01]  /*00d0*/  IMAD.SHL.U32 R7, R6, 0x4, RZ ;  /* 0x0000000406077824 */ /* 0x000fe200078e00ff */
[----:B------:R-:W-:-:S04]  /*00e0*/  SHF.R.S32.HI R5, RZ, 0x7, R4 ;  /* 0x00000007ff057819 */ /* 0x000fc80000011404 */
[----:B------:R-:W-:Y:S02]  /*00f0*/  LEA.HI R6, R5, R5, RZ, 0x3 ;  /* 0x0000000505067211 */ /* 0x000fe400078f18ff */
[----:B------:R-:W-:Y:S02]  /*0100*/  LOP3.LUT R8, R7, 0xfffff000, RZ, 0xc0, !PT ;  /* 0xfffff00007087812 */ /* 0x000fe400078ec0ff */
[----:B------:R-:W-:Y:S02]  /*0110*/  LOP3.LUT R7, R4, 0xffffff80, RZ, 0xc0, !PT ;  /* 0xffffff8004077812 */ /* 0x000fe400078ec0ff */
[----:B------:R-:W-:Y:S02]  /*0120*/  LOP3.LUT R6, R6, 0xfffff8, RZ, 0xc0, !PT ;  /* 0x00fffff806067812 */ /* 0x000fe400078ec0ff */
[----:B------:R-:W-:-:S03]  /*0130*/  IADD3 R7, R8, R0, -R7 ;  /* 0x0000000008077210 */ /* 0x000fc60007ffe807 */
[----:B------:R-:W-:-:S04]  /*0140*/  IMAD.IADD R6, R5, 0x1, -R6 ;  /* 0x0000000105067824 */ /* 0x000fc800078e0a06 */
[----:B------:R-:W-:-:S04]  /*0150*/  IMAD R11, R6, 0x100, R7 ;  /* 0x00000100060b7824 */ /* 0x000fc800078e0207 */
[C---:B------:R-:W-:Y:S02]  /*0160*/  VIADD R7, R11.reuse, 0x80 ;  /* 0x000000800b077836 */ /* 0x040fe40000000000 */
[----:B-1----:R-:W-:-:S04]  /*0170*/  IMAD.WIDE R4, R11, 0x4, R2 ;  /* 0x000000040b047825 */ /* 0x002fc800078e0202 */
[--C-:B------:R-:W-:Y:S02]  /*0180*/  IMAD.WIDE R6, R7, 0x4, R2.reuse ;  /* 0x0000000407067825 */ /* 0x100fe400078e0202 */
[----:B------:R-:W2:Y:S02]  /*0190*/  LDG.E R4, desc[UR4][R4.64] ;  /* 0x0000000404047981 */ /* 0x000ea4000c1e1900 */
[----:B------:R-:W-:Y:S02]  /*01a0*/  VIADD R9, R11, 0x800 ;  /* 0x000008000b097836 */ /* 0x000fe40000000000 */
[----:B------:R-:W2:Y:S02]  /*01b0*/  LDG.E R13, desc[UR4][R6.64] ;  /* 0x00000004060d7981 */ /* 0x000ea4000c1e1900 */
[----:B------:R-:W-:-:S04]  /*01c0*/  IMAD.WIDE R8, R9, 0x4, R2 ;  /* 0x0000000409087825 */ /* 0x000fc800078e0202 */
[----:B------:R-:W-:Y:S01]  /*01d0*/  VIADD R11, R11, 0x880 ;  /* 0x000008800b0b7836 */ /* 0x000fe20000000000 */
[----:B------:R-:W3:Y:S03]  /*01e0*/  LDG.E R12, desc[UR4][R8.64] ;  /* 0x00000004080c7981 */ /* 0x000ee6000c1e1900 */
[----:B------:R-:W-:Y:S02]  /*01f0*/  IMAD.WIDE R2, R11, 0x4, R2 ;  /* 0x000000040b027825 */ /* 0x000fe400078e0202 */
[----:B------:R-:W1:Y:S03]  /*0200*/  LDC.64 R10, c[0x0][0x218] ;  /* 0x00008600ff0a7b82 */ /* 0x000e660000000a00 */
[----:B------:R1:W4:Y:S02]  /*0210*/  LDG.E R15, desc[UR4][R2.64] ;  /* 0x00000004020f7981 */ /* 0x000324000c1e1900 */
[----:B-1----:R-:W-:Y:S01]  /*0220*/  IMAD.WIDE R2, R0, 0x4, R10 ;  /* 0x0000000400027825 */ /* 0x002fe200078e020a */
[----:B--2---:R-:W-:-:S02]  /*0230*/  FSETP.GT.AND P0, PT, R13, R4, PT ;  /* 0x000000040d00720b */ /* 0x004fc40003f04000 */
[----:B------:R-:W-:Y:S02]  /*0240*/  FSETP.NAN.AND P2, PT, R13, R13, PT ;  /* 0x0000000d0d00720b */ /* 0x000fe40003f48000 */
[----:B---3--:R-:W-:-:S09]  /*0250*/  FSETP.NAN.AND P1, PT, R12, R12, PT ;  /* 0x0000000c0c00720b */ /* 0x008fd20003f28000 */
[----:B------:R-:W-:Y:S02]  /*0260*/  @!P0 FSEL R13, R13, R4, P2 ;  /* 0x000000040d0d8208 */ /* 0x000fe40001000000 */
[----:B----4-:R-:W-:Y:S02]  /*0270*/  FSETP.NAN.AND P3, PT, R15, R15, PT ;  /* 0x0000000f0f00720b */ /* 0x010fe40003f68000 */
[----:B------:R-:W-:Y:S02]  /*0280*/  FSETP.GEU.AND P2, PT, R13, R12, PT ;  /* 0x0000000c0d00720b */ /* 0x000fe40003f4e000 */
[----:B------:R-:W-:Y:S02]  /*0290*/  SEL R5, RZ, 0x1, !P0 ;  /* 0x00000001ff057807 */ /* 0x000fe40004000000 */
[----:B------:R-:W-:Y:S02]  /*02a0*/  @!P1 FSEL R12, R12, R13, !P2 ;  /* 0x0000000d0c0c9208 */ /* 0x000fe40005000000 */
[----:B------:R-:W-:-:S02]  /*02b0*/  IADD3 R4, P1, R0, UR6, RZ ;  /* 0x0000000600047c10 */ /* 0x000fc4000ff3e0ff */
[----:B------:R-:W-:Y:S02]  /*02c0*/  FSETP.GEU.AND P0, PT, R12, R15, PT ;  /* 0x0000000f0c00720b */ /* 0x000fe40003f0e000 */
[----:B------:R-:W-:Y:S02]  /*02d0*/  SEL R6, R5, 0x2, P2 ;  /* 0x0000000205067807 */ /* 0x000fe40001000000 */
[----:B------:R-:W-:Y:S02]  /*02e0*/  @!P3 SEL R15, R15, R12, !P0 ;  /* 0x0000000c0f0fb207 */ /* 0x000fe40004000000 */
[----:B------:R-:W-:Y:S02]  /*02f0*/  LEA.HI.X.SX32 R5, R0, UR7, 0x1, P1 ;  /* 0x0000000700057c11 */ /* 0x000fe400088f0eff */
[----:B------:R-:W-:Y:S01]  /*0300*/  SEL R7, R6, 0x3, P0 ;  /* 0x0000000306077807 */ /* 0x000fe20000000000 */
[----:B------:R-:W-:Y:S04]  /*0310*/  STG.E desc[UR4][R2.64], R15 ;  /* 0x0000000f02007986 */ /* 0x000fe8000c101904 */
[----:B------:R-:W-:Y:S01]  /*0320*/  STG.E.U8 desc[UR4][R4.64], R7 ;  /* 0x0000000704007986 */ /* 0x000fe2000c101104 */
[----:B------:R-:W-:Y:S05]  /*0330*/  EXIT ;  /* 0x000000000000794d */ /* 0x000fea0003800000 */
.L_x_0:
[----:B------:R-:W-:-:S00]  /*0340*/  BRA `(.L_x_0) ;  /* 0xfffffffc00fc7947 */ /* 0x000fc0000383ffff */
[----:B------:R-:W-:-:S00]  /*0350*/  NOP ;  /* 0x0000000000007918 */ /* 0x000fc00000000000 */
        /* <DEDUP_REMOVED lines=10> */
.L_x_1:


//--------------------- .nv.constant0.triton_poi_fused_max_pool2d_with_indices_18 --------------------------
	.section	.nv.constant0.triton_poi_fused_max_pool2d_with_indices_18,"a",@progbits
	.sectionflags	@""
	.align	4
.nv.constant0.triton_poi_fused_max_pool2d_with_indices_18:
	.zero		556
